	.headerflags	@"EF_CUDA_TEXMODE_UNIFIED EF_CUDA_64BIT_ADDRESS EF_CUDA_ACCELERATORS EF_CUDA_SM90 EF_CUDA_VIRTUAL_SM(EF_CUDA_SM90)"
	.elftype	@"ET_EXEC"


//--------------------- .nv.info                  --------------------------
	.section	.nv.info,"",@"SHT_CUDA_INFO"
	.align	4


	//----- nvinfo : EIATTR_REGCOUNT
	.align		4
        /*0000*/ 	.byte	0x04, 0x2f
        /*0002*/ 	.short	(.L_3 - .L_2)
	.align		4
.L_2:
        /*0004*/ 	.word	index@(triton_poi_fused__native_batch_norm_legit_no_training_relu_13)
        /*0008*/ 	.word	0x00000020


	//----- nvinfo : EIATTR_MIN_STACK_SIZE
	.align		4
.L_3:
        /*000c*/ 	.byte	0x04, 0x12
        /*000e*/ 	.short	(.L_5 - .L_4)
	.align		4
.L_4:
        /*0010*/ 	.word	index@(triton_poi_fused__native_batch_norm_legit_no_training_relu_13)
        /*0014*/ 	.word	0x00000000


	//----- nvinfo : EIATTR_FRAME_SIZE
	.align		4
.L_5:
        /*0018*/ 	.byte	0x04, 0x11
        /*001a*/ 	.short	(.L_7 - .L_6)
	.align		4
.L_6:
        /*001c*/ 	.word	index@(triton_poi_fused__native_batch_norm_legit_no_training_relu_13)
        /*0020*/ 	.word	0x00000000


	//----- nvinfo : EIATTR_MIN_STACK_SIZE
	.align		4
.L_7:
        /*0024*/ 	.byte	0x04, 0x12
        /*0026*/ 	.short	(.L_9 - .L_8)
	.align		4
.L_8:
        /*0028*/ 	.word	index@(triton_poi_fused__native_batch_norm_legit_no_training_relu_13)
        /*002c*/ 	.word	0x00000000
.L_9:


//--------------------- .nv.info.triton_poi_fused__native_batch_norm_legit_no_training_relu_13 --------------------------
	.section	.nv.info.triton_poi_fused__native_batch_norm_legit_no_training_relu_13,"",@"SHT_CUDA_INFO"
	.sectionflags	@""
	.align	4


	//----- nvinfo : EIATTR_CUDA_API_VERSION
	.align		4
        /*0000*/ 	.byte	0x04, 0x37
        /*0002*/ 	.short	(.L_11 - .L_10)
.L_10:
        /*0004*/ 	.word	0x0000007c


	//----- nvinfo : EIATTR_KPARAM_INFO
	.align		4
.L_11:
        /*0008*/ 	.byte	0x04, 0x17
        /*000a*/ 	.short	(.L_13 - .L_12)
.L_12:
        /*000c*/ 	.word	0x00000000
        /*0010*/ 	.short	0x0006
        /*0012*/ 	.short	0x0030
        /*0014*/ 	.byte	0x00, 0xf0, 0x11, 0x00


	//----- nvinfo : EIATTR_KPARAM_INFO
	.align		4
.L_13:
        /*0018*/ 	.byte	0x04, 0x17
        /*001a*/ 	.short	(.L_15 - .L_14)
.L_14:
        /*001c*/ 	.word	0x00000000
        /*0020*/ 	.short	0x0005
        /*0022*/ 	.short	0x0028
        /*0024*/ 	.byte	0x00, 0xf4, 0x21, 0x00


	//----- nvinfo : EIATTR_KPARAM_INFO
	.align		4
.L_15:
        /*0028*/ 	.byte	0x04, 0x17
        /*002a*/ 	.short	(.L_17 - .L_16)
.L_16:
        /*002c*/ 	.word	0x00000000
        /*0030*/ 	.short	0x0004
        /*0032*/ 	.short	0x0020
        /*0034*/ 	.byte	0x00, 0xf4, 0x21, 0x00


	//----- nvinfo : EIATTR_KPARAM_INFO
	.align		4
.L_17:
        /*0038*/ 	.byte	0x04, 0x17
        /*003a*/ 	.short	(.L_19 - .L_18)
.L_18:
        /*003c*/ 	.word	0x00000000
        /*0040*/ 	.short	0x0003
        /*0042*/ 	.short	0x0018
        /*0044*/ 	.byte	0x00, 0xf4, 0x21, 0x00


	//----- nvinfo : EIATTR_KPARAM_INFO
	.align		4
.L_19:
        /*0048*/ 	.byte	0x04, 0x17
        /*004a*/ 	.short	(.L_21 - .L_20)
.L_20:
        /*004c*/ 	.word	0x00000000
        /*0050*/ 	.short	0x0002
        /*0052*/ 	.short	0x0010
        /*0054*/ 	.byte	0x00, 0xf4, 0x21, 0x00


	//----- nvinfo : EIATTR_KPARAM_INFO
	.align		4
.L_21:
        /*0058*/ 	.byte	0x04, 0x17
        /*005a*/ 	.short	(.L_23 - .L_22)
.L_22:
        /*005c*/ 	.word	0x00000000
        /*0060*/ 	.short	0x0001
        /*0062*/ 	.short	0x0008
        /*0064*/ 	.byte	0x00, 0xf4, 0x21, 0x00


	//----- nvinfo : EIATTR_KPARAM_INFO
	.align		4
.L_23:
        /*0068*/ 	.byte	0x04, 0x17
        /*006a*/ 	.short	(.L_25 - .L_24)
.L_24:
        /*006c*/ 	.word	0x00000000
        /*0070*/ 	.short	0x0000
        /*0072*/ 	.short	0x0000
        /*0074*/ 	.byte	0x00, 0xf4, 0x21, 0x00


	//----- nvinfo : EIATTR_SPARSE_MMA_MASK
	.align		4
.L_25:
        /*0078*/ 	.byte	0x03, 0x50
        /*007a*/ 	.short	0x0000


	//----- nvinfo : EIATTR_MAXREG_COUNT
	.align		4
        /*007c*/ 	.byte	0x03, 0x1b
        /*007e*/ 	.short	0x00ff


	//----- nvinfo : EIATTR_EXIT_INSTR_OFFSETS
	.align		4
        /*0080*/ 	.byte	0x04, 0x1c
        /*0082*/ 	.short	(.L_27 - .L_26)


	//   ....[0]....
.L_26:
        /*0084*/ 	.word	0x000006e0


	//----- nvinfo : EIATTR_REQNTID
	.align		4
.L_27:
        /*0088*/ 	.byte	0x04, 0x10
        /*008a*/ 	.short	(.L_29 - .L_28)
.L_28:
        /*008c*/ 	.word	0x00000080
        /*0090*/ 	.word	0x00000001
        /*0094*/ 	.word	0x00000001


	//----- nvinfo : EIATTR_CBANK_PARAM_SIZE
	.align		4
.L_29:
        /*0098*/ 	.byte	0x03, 0x19
        /*009a*/ 	.short	0x0034


	//----- nvinfo : EIATTR_PARAM_CBANK
	.align		4
        /*009c*/ 	.byte	0x04, 0x0a
        /*009e*/ 	.short	(.L_31 - .L_30)
	.align		4
.L_30:
        /*00a0*/ 	.word	index@(.nv.constant0.triton_poi_fused__native_batch_norm_legit_no_training_relu_13)
        /*00a4*/ 	.short	0x0210
        /*00a6*/ 	.short	0x0034


	//----- nvinfo : EIATTR_SW_WAR
	.align		4
.L_31:
        /*00a8*/ 	.byte	0x04, 0x36
        /*00aa*/ 	.short	(.L_33 - .L_32)
.L_32:
        /*00ac*/ 	.word	0x00000008
.L_33:


//--------------------- .nv.callgraph             --------------------------
	.section	.nv.callgraph,"",@"SHT_CUDA_CALLGRAPH"
	.align	4
	.sectionentsize	8
	.align		4
        /*0000*/ 	.word	0x00000000
	.align		4
        /*0004*/ 	.word	0xffffffff
	.align		4
        /*0008*/ 	.word	0x00000000
	.align		4
        /*000c*/ 	.word	0xfffffffe
	.align		4
        /*0010*/ 	.word	0x00000000
	.align		4
        /*0014*/ 	.word	0xfffffffd
	.align		4
        /*0018*/ 	.word	0x00000000
	.align		4
        /*001c*/ 	.word	0xfffffffc


//--------------------- .nv.constant4             --------------------------
	.section	.nv.constant4,"a",@progbits
	.align	8
	.align		8
.nv.constant4:
        /*0000*/ 	.dword	_$_str
	.align		8
        /*0008*/ 	.dword	_$_str_$_2


//--------------------- .text.triton_poi_fused__native_batch_norm_legit_no_training_relu_13 --------------------------
	.section	.text.triton_poi_fused__native_batch_norm_legit_no_training_relu_13,"ax",@progbits
	.align	128
        .global         triton_poi_fused__native_batch_norm_legit_no_training_relu_13
        .type           triton_poi_fused__native_batch_norm_legit_no_training_relu_13,@function
        .size           triton_poi_fused__native_batch_norm_legit_no_training_relu_13,(.L_x_1 - triton_poi_fused__native_batch_norm_legit_no_training_relu_13)
        .other          triton_poi_fused__native_batch_norm_legit_no_training_relu_13,@"STO_CUDA_ENTRY STV_DEFAULT"
triton_poi_fused__native_batch_norm_legit_no_training_relu_13:
.text.triton_poi_fused__native_batch_norm_legit_no_training_relu_13:
[----:B------:R-:W-:Y:S01]  /*0000*/  LDC R1, c[0x0][0x28] ;  /* 0x00000a00ff017b82 */ /* 0x000fe20000000800 */
[----:B------:R-:W1:Y:S01]  /*0010*/  S2R R0, SR_TID.X ;  /* 0x0000000000007919 */ /* 0x000e620000002100 */
[----:B------:R-:W-:-:S06]  /*0020*/  ULDC.64 UR4, c[0x0][0x208] ;  /* 0x0000820000047ab9 */ /* 0x000fcc0000000a00 */
[----:B------:R-:W2:Y:S01]  /*0030*/  LDC.64 R16, c[0x0][0x218] ;  /* 0x00008600ff107b82 */ /* 0x000ea20000000a00 */
[----:B------:R-:W3:Y:S07]  /*0040*/  S2R R5, SR_CTAID.X ;  /* 0x0000000000057919 */ /* 0x000eee0000002500 */
[----:B------:R-:W4:Y:S08]  /*0050*/  LDC.64 R14, c[0x0][0x210] ;  /* 0x00008400ff0e7b82 */ /* 0x000f300000000a00 */
[----:B------:R-:W5:Y:S01]  /*0060*/  LDC.64 R12, c[0x0][0x230] ;  /* 0x00008c00ff0c7b82 */ /* 0x000f620000000a00 */
[----:B-1----:R-:W-:-:S02]  /*0070*/  SHF.L.U32 R0, R0, 0x2, RZ ;  /* 0x0000000200007819 */ /* 0x002fc400000006ff */
[----:B---3--:R-:W-:Y:S02]  /*0080*/  SHF.R.S32.HI R3, RZ, 0x15, R5 ;  /* 0x00000015ff037819 */ /* 0x008fe40000011405 */
[----:B------:R-:W-:Y:S02]  /*0090*/  LOP3.LUT R0, R0, 0x1fc, RZ, 0xc0, !PT ;  /* 0x000001fc00007812 */ /* 0x000fe400078ec0ff */
[----:B------:R-:W-:Y:S02]  /*00a0*/  SGXT R3, R3, 0x1 ;  /* 0x000000010303781a */ /* 0x000fe40000000200 */
[----:B------:R-:W-:-:S04]  /*00b0*/  LEA R18, R5, R0, 0xa ;  /* 0x0000000005127211 */ /* 0x000fc800078e50ff */
[----:B------:R-:W-:Y:S02]  /*00c0*/  LEA.HI R0, R3, R18, RZ, 0xc ;  /* 0x0000001203007211 */ /* 0x000fe400078f60ff */
[----:B------:R-:W1:Y:S02]  /*00d0*/  LDC.64 R2, c[0x0][0x220] ;  /* 0x00008800ff027b82 */ /* 0x000e640000000a00 */
[----:B------:R-:W-:Y:S02]  /*00e0*/  SHF.R.S32.HI R23, RZ, 0xc, R0 ;  /* 0x0000000cff177819 */ /* 0x000fe40000011400 */
[----:B------:R-:W-:-:S03]  /*00f0*/  IADD3 R0, R0, 0x200, RZ ;  /* 0x0000020000007810 */ /* 0x000fc60007ffe0ff */
[----:B------:R-:W-:Y:S01]  /*0100*/  IMAD.HI R4, R23, 0x3e0f83e1, RZ ;  /* 0x3e0f83e117047827 */ /* 0x000fe200078e02ff */
[----:B------:R-:W-:-:S04]  /*0110*/  SHF.R.S32.HI R0, RZ, 0xc, R0 ;  /* 0x0000000cff007819 */ /* 0x000fc80000011400 */
[----:B------:R-:W-:Y:S01]  /*0120*/  SHF.R.U32.HI R5, RZ, 0x1f, R4 ;  /* 0x0000001fff057819 */ /* 0x000fe20000011604 */
[----:B------:R-:W-:-:S03]  /*0130*/  IMAD.HI R6, R0, 0x3e0f83e1, RZ ;  /* 0x3e0f83e100067827 */ /* 0x000fc600078e02ff */
[----:B------:R-:W-:Y:S02]  /*0140*/  LEA.HI.SX32 R4, R4, R5, 0x1b ;  /* 0x0000000504047211 */ /* 0x000fe400078fdaff */
[----:B------:R-:W-:-:S03]  /*0150*/  SHF.R.U32.HI R5, RZ, 0x1f, R6 ;  /* 0x0000001fff057819 */ /* 0x000fc60000011606 */
[----:B------:R-:W-:Y:S01]  /*0160*/  IMAD R23, R4, -0x84, R23 ;  /* 0xffffff7c04177824 */ /* 0x000fe200078e0217 */
[----:B------:R-:W-:-:S03]  /*0170*/  LEA.HI.SX32 R5, R6, R5, 0x1b ;  /* 0x0000000506057211 */ /* 0x000fc600078fdaff */
[----:B-1----:R-:W-:-:S04]  /*0180*/  IMAD.WIDE R8, R23, 0x4, R2 ;  /* 0x0000000417087825 */ /* 0x002fc800078e0202 */
[----:B------:R-:W-:Y:S01]  /*0190*/  IMAD R19, R5, -0x84, R0 ;  /* 0xffffff7c05137824 */ /* 0x000fe200078e0200 */
[----:B------:R-:W3:Y:S03]  /*01a0*/  LDG.E.EL R20, desc[UR4][R8.64] ;  /* 0x0000000408147981 */ /* 0x000ee6000c2e1900 */
[----:B------:R-:W-:Y:S02]  /*01b0*/  IMAD.WIDE R10, R19, 0x4, R2 ;  /* 0x00000004130a7825 */ /* 0x000fe400078e0202 */
[----:B------:R-:W1:Y:S03]  /*01c0*/  LDC.64 R2, c[0x0][0x228] ;  /* 0x00008a00ff027b82 */ /* 0x000e660000000a00 */
[----:B------:R-:W3:Y:S01]  /*01d0*/  LDG.E.EL R21, desc[UR4][R10.64] ;  /* 0x000000040a157981 */ /* 0x000ee2000c2e1900 */
[----:B--2---:R-:W-:-:S04]  /*01e0*/  IMAD.WIDE R26, R23, 0x4, R16 ;  /* 0x00000004171a7825 */ /* 0x004fc800078e0210 */
[----:B----4-:R-:W-:Y:S01]  /*01f0*/  IMAD.WIDE R14, R18, 0x4, R14 ;  /* 0x00000004120e7825 */ /* 0x010fe200078e020e */
[----:B------:R-:W2:Y:S04]  /*0200*/  LDG.E.EL R0, desc[UR4][R26.64] ;  /* 0x000000041a007981 */ /* 0x000ea8000c2e1900 */
[----:B------:R-:W2:Y:S01]  /*0210*/  LDG.E.128 R4, desc[UR4][R14.64] ;  /* 0x000000040e047981 */ /* 0x000ea2000c1e1d00 */
[----:B------:R-:W-:-:S03]  /*0220*/  IMAD.WIDE R16, R19, 0x4, R16 ;  /* 0x0000000413107825 */ /* 0x000fc600078e0210 */
[----:B------:R-:W4:Y:S04]  /*0230*/  LDG.E.128 R8, desc[UR4][R14.64+0x800] ;  /* 0x000800040e087981 */ /* 0x000f28000c1e1d00 */
[----:B------:R-:W4:Y:S01]  /*0240*/  LDG.E.EL R16, desc[UR4][R16.64] ;  /* 0x0000000410107981 */ /* 0x000f22000c2e1900 */
[----:B01----:R-:W-:-:S04]  /*0250*/  IMAD.WIDE R24, R23, 0x4, R2 ;  /* 0x0000000417187825 */ /* 0x003fc800078e0202 */
[----:B-----5:R-:W-:Y:S02]  /*0260*/  IMAD.WIDE R22, R23, 0x4, R12 ;  /* 0x0000000417167825 */ /* 0x020fe400078e020c */
[----:B------:R-:W5:Y:S04]  /*0270*/  LDG.E.EL R24, desc[UR4][R24.64] ;  /* 0x0000000418187981 */ /* 0x000f68000c2e1900 */
[----:B------:R-:W5:Y:S01]  /*0280*/  LDG.E.EL R23, desc[UR4][R22.64] ;  /* 0x0000000416177981 */ /* 0x000f62000c2e1900 */
[----:B------:R-:W-:-:S04]  /*0290*/  IMAD.WIDE R2, R19, 0x4, R2 ;  /* 0x0000000413027825 */ /* 0x000fc800078e0202 */
[----:B------:R-:W-:Y:S02]  /*02a0*/  IMAD.WIDE R28, R19, 0x4, R12 ;  /* 0x00000004131c7825 */ /* 0x000fe400078e020c */
[----:B------:R0:W4:Y:S04]  /*02b0*/  LDG.E.EL R12, desc[UR4][R2.64] ;  /* 0x00000004020c7981 */ /* 0x000128000c2e1900 */
[----:B------:R-:W4:Y:S01]  /*02c0*/  LDG.E.EL R13, desc[UR4][R28.64] ;  /* 0x000000041c0d7981 */ /* 0x000f22000c2e1900 */
[----:B0-----:R-:W-:Y:S01]  /*02d0*/  HFMA2.MMA R3, -RZ, RZ, 1.625, 0 ;  /* 0x3e800000ff037435 */ /* 0x001fe200000001ff */
[----:B---3--:R-:W-:-:S04]  /*02e0*/  FADD R20, R20, 9.9999997473787516356e-06 ;  /* 0x3727c5ac14147421 */ /* 0x008fc80000000000 */
[----:B------:R-:W0:Y:S01]  /*02f0*/  MUFU.SQRT R19, R20 ;  /* 0x0000001400137308 */ /* 0x000e220000002000 */
[----:B------:R-:W-:-:S07]  /*0300*/  FADD R21, R21, 9.9999997473787516356e-06 ;  /* 0x3727c5ac15157421 */ /* 0x000fce0000000000 */
[----:B------:R-:W1:Y:S01]  /*0310*/  MUFU.SQRT R25, R21 ;  /* 0x0000001500197308 */ /* 0x000e620000002000 */
[C---:B0-----:R-:W-:Y:S02]  /*0320*/  FSETP.GT.AND P0, PT, R19.reuse, 8.50705917302346158658e+37, PT ;  /* 0x7e8000001300780b */ /* 0x041fe40003f04000 */
[----:B------:R-:W-:Y:S02]  /*0330*/  FSETP.GEU.AND P2, PT, R19, 1.175494350822287508e-38, PT ;  /* 0x008000001300780b */ /* 0x000fe40003f4e000 */
[C---:B-1----:R-:W-:Y:S02]  /*0340*/  FSETP.GT.AND P1, PT, R25.reuse, 8.50705917302346158658e+37, PT ;  /* 0x7e8000001900780b */ /* 0x042fe40003f24000 */
[----:B------:R-:W-:-:S07]  /*0350*/  FSETP.GEU.AND P3, PT, R25, 1.175494350822287508e-38, PT ;  /* 0x008000001900780b */ /* 0x000fce0003f6e000 */
[----:B------:R-:W-:-:S04]  /*0360*/  @P0 FMUL R19, R19, 0.25 ;  /* 0x3e80000013130820 */ /* 0x000fc80000400000 */
[----:B------:R-:W-:Y:S01]  /*0370*/  @!P2 FMUL R19, R19, 16777216 ;  /* 0x4b8000001313a820 */ /* 0x000fe20000400000 */
[----:B------:R-:W-:-:S05]  /*0380*/  @P1 FMUL R25, R25, 0.25 ;  /* 0x3e80000019191820 */ /* 0x000fca0000400000 */
[----:B------:R-:W0:Y:S01]  /*0390*/  MUFU.RCP R19, R19 ;  /* 0x0000001300137308 */ /* 0x000e220000001000 */
[----:B------:R-:W-:Y:S01]  /*03a0*/  @!P3 FMUL R25, R25, 16777216 ;  /* 0x4b8000001919b820 */ /* 0x000fe20000400000 */
[----:B------:R-:W-:-:S06]  /*03b0*/  FSEL R2, R3, 1, P0 ;  /* 0x3f80000003027808 */ /* 0x000fcc0000000000 */
[----:B------:R-:W1:Y:S01]  /*03c0*/  MUFU.RCP R14, R25 ;  /* 0x00000019000e7308 */ /* 0x000e620000001000 */
[----:B------:R-:W-:Y:S01]  /*03d0*/  FSEL R3, R3, 1, P1 ;  /* 0x3f80000003037808 */ /* 0x000fe20000800000 */
[----:B------:R-:W-:Y:S01]  /*03e0*/  @!P2 FMUL R2, R2, 16777216 ;  /* 0x4b8000000202a820 */ /* 0x000fe20000400000 */
[----:B--2---:R-:W-:-:S03]  /*03f0*/  FADD R4, R4, -R0 ;  /* 0x8000000004047221 */ /* 0x004fc60000000000 */
[----:B------:R-:W-:Y:S01]  /*0400*/  @!P3 FMUL R3, R3, 16777216 ;  /* 0x4b8000000303b820 */ /* 0x000fe20000400000 */
[----:B0-----:R-:W-:Y:S01]  /*0410*/  FMUL R15, R19, R2 ;  /* 0x00000002130f7220 */ /* 0x001fe20000400000 */
[--C-:B------:R-:W-:Y:S01]  /*0420*/  FADD R20, R5, -R0.reuse ;  /* 0x8000000005147221 */ /* 0x100fe20000000000 */
[--C-:B------:R-:W-:Y:S01]  /*0430*/  FADD R6, R6, -R0.reuse ;  /* 0x8000000006067221 */ /* 0x100fe20000000000 */
[----:B------:R-:W-:Y:S01]  /*0440*/  FADD R0, R7, -R0 ;  /* 0x8000000007007221 */ /* 0x000fe20000000000 */
[C---:B------:R-:W-:Y:S01]  /*0450*/  FMUL R5, R15.reuse, R4 ;  /* 0x000000040f057220 */ /* 0x040fe20000400000 */
[C---:B------:R-:W-:Y:S01]  /*0460*/  FMUL R4, R15.reuse, R20 ;  /* 0x000000140f047220 */ /* 0x040fe20000400000 */
[----:B-1----:R-:W-:Y:S02]  /*0470*/  FMUL R14, R14, R3 ;  /* 0x000000030e0e7220 */ /* 0x002fe40000400000 */
[----:B------:R-:W0:Y:S01]  /*0480*/  LDC.64 R2, c[0x0][0x238] ;  /* 0x00008e00ff027b82 */ /* 0x000e220000000a00 */
[C---:B------:R-:W-:Y:S01]  /*0490*/  FMUL R20, R15.reuse, R6 ;  /* 0x000000060f147220 */ /* 0x040fe20000400000 */
[----:B------:R-:W-:Y:S01]  /*04a0*/  FMUL R6, R15, R0 ;  /* 0x000000000f067220 */ /* 0x000fe20000400000 */
[--C-:B----4-:R-:W-:Y:S01]  /*04b0*/  FADD R7, R8, -R16.reuse ;  /* 0x8000001008077221 */ /* 0x110fe20000000000 */
[--C-:B------:R-:W-:Y:S01]  /*04c0*/  FADD R9, R9, -R16.reuse ;  /* 0x8000001009097221 */ /* 0x100fe20000000000 */
[--C-:B------:R-:W-:Y:S01]  /*04d0*/  FADD R15, R10, -R16.reuse ;  /* 0x800000100a0f7221 */ /* 0x100fe20000000000 */
[C-C-:B-----5:R-:W-:Y:S01]  /*04e0*/  FFMA R0, R24.reuse, R5, R23.reuse ;  /* 0x0000000518007223 */ /* 0x160fe20000000017 */
[----:B------:R-:W-:Y:S01]  /*04f0*/  FADD R11, R11, -R16 ;  /* 0x800000100b0b7221 */ /* 0x000fe20000000000 */
[C-C-:B------:R-:W-:Y:S01]  /*0500*/  FFMA R4, R24.reuse, R4, R23.reuse ;  /* 0x0000000418047223 */ /* 0x140fe20000000017 */
[C-C-:B------:R-:W-:Y:S01]  /*0510*/  FFMA R5, R24.reuse, R20, R23.reuse ;  /* 0x0000001418057223 */ /* 0x140fe20000000017 */
[----:B------:R-:W-:Y:S01]  /*0520*/  FFMA R23, R24, R6, R23 ;  /* 0x0000000618177223 */ /* 0x000fe20000000017 */
[C---:B------:R-:W-:Y:S01]  /*0530*/  FMUL R7, R14.reuse, R7 ;  /* 0x000000070e077220 */ /* 0x040fe20000400000 */
[C---:B------:R-:W-:Y:S01]  /*0540*/  FMUL R8, R14.reuse, R9 ;  /* 0x000000090e087220 */ /* 0x040fe20000400000 */
[C---:B------:R-:W-:Y:S01]  /*0550*/  FMUL R6, R14.reuse, R15 ;  /* 0x0000000f0e067220 */ /* 0x040fe20000400000 */
[----:B------:R-:W-:Y:S01]  /*0560*/  FMUL R14, R14, R11 ;  /* 0x0000000b0e0e7220 */ /* 0x000fe20000400000 */
[C-C-:B------:R-:W-:Y:S01]  /*0570*/  FFMA R9, R12.reuse, R7, R13.reuse ;  /* 0x000000070c097223 */ /* 0x140fe2000000000d */
[C-C-:B------:R-:W-:Y:S01]  /*0580*/  FFMA R8, R12.reuse, R8, R13.reuse ;  /* 0x000000080c087223 */ /* 0x140fe2000000000d */
[C-C-:B------:R-:W-:Y:S01]  /*0590*/  FFMA R10, R12.reuse, R6, R13.reuse ;  /* 0x000000060c0a7223 */ /* 0x140fe2000000000d */
[----:B------:R-:W-:Y:S01]  /*05a0*/  FFMA R14, R12, R14, R13 ;  /* 0x0000000e0c0e7223 */ /* 0x000fe2000000000d */
[----:B------:R-:W-:-:S02]  /*05b0*/  FSETP.GEU.AND P6, PT, R23, RZ, PT ;  /* 0x000000ff1700720b */ /* 0x000fc40003fce000 */
[----:B------:R-:W-:Y:S02]  /*05c0*/  FSETP.GEU.AND P0, PT, R5, RZ, PT ;  /* 0x000000ff0500720b */ /* 0x000fe40003f0e000 */
[----:B------:R-:W-:Y:S02]  /*05d0*/  FSETP.GEU.AND P1, PT, R4, RZ, PT ;  /* 0x000000ff0400720b */ /* 0x000fe40003f2e000 */
[----:B------:R-:W-:Y:S02]  /*05e0*/  FSETP.GEU.AND P3, PT, R14, RZ, PT ;  /* 0x000000ff0e00720b */ /* 0x000fe40003f6e000 */
[----:B------:R-:W-:Y:S02]  /*05f0*/  SEL R7, R23, RZ, P6 ;  /* 0x000000ff17077207 */ /* 0x000fe40003000000 */
[----:B------:R-:W-:Y:S02]  /*0600*/  FSETP.GEU.AND P2, PT, R0, RZ, PT ;  /* 0x000000ff0000720b */ /* 0x000fe40003f4e000 */
[----:B------:R-:W-:-:S02]  /*0610*/  FSETP.GEU.AND P4, PT, R10, RZ, PT ;  /* 0x000000ff0a00720b */ /* 0x000fc40003f8e000 */
[----:B------:R-:W-:Y:S02]  /*0620*/  FSETP.GEU.AND P5, PT, R9, RZ, PT ;  /* 0x000000ff0900720b */ /* 0x000fe40003fae000 */
[----:B------:R-:W-:Y:S02]  /*0630*/  FSETP.GEU.AND P6, PT, R8, RZ, PT ;  /* 0x000000ff0800720b */ /* 0x000fe40003fce000 */
[----:B------:R-:W-:Y:S01]  /*0640*/  SEL R6, R5, RZ, P0 ;  /* 0x000000ff05067207 */ /* 0x000fe20000000000 */
[----:B0-----:R-:W-:Y:S01]  /*0650*/  IMAD.WIDE R2, R18, 0x4, R2 ;  /* 0x0000000412027825 */ /* 0x001fe200078e0202 */
[----:B------:R-:W-:Y:S02]  /*0660*/  SEL R5, R4, RZ, P1 ;  /* 0x000000ff04057207 */ /* 0x000fe40000800000 */
[----:B------:R-:W-:Y:S02]  /*0670*/  SEL R15, R14, RZ, P3 ;  /* 0x000000ff0e0f7207 */ /* 0x000fe40001800000 */
[----:B------:R-:W-:-:S02]  /*0680*/  SEL R4, R0, RZ, P2 ;  /* 0x000000ff00047207 */ /* 0x000fc40001000000 */
[----:B------:R-:W-:Y:S02]  /*0690*/  SEL R14, R10, RZ, P4 ;  /* 0x000000ff0a0e7207 */ /* 0x000fe40002000000 */
[----:B------:R-:W-:Y:S02]  /*06a0*/  SEL R12, R9, RZ, P5 ;  /* 0x000000ff090c7207 */ /* 0x000fe40002800000 */
[----:B------:R-:W-:Y:S01]  /*06b0*/  SEL R13, R8, RZ, P6 ;  /* 0x000000ff080d7207 */ /* 0x000fe20003000000 */
[----:B------:R-:W-:Y:S04]  /*06c0*/  STG.E.128 desc[UR4][R2.64], R4 ;  /* 0x0000000402007986 */ /* 0x000fe8000c101d04 */
[----:B------:R-:W-:Y:S01]  /*06d0*/  STG.E.128 desc[UR4][R2.64+0x800], R12 ;  /* 0x0008000c02007986 */ /* 0x000fe2000c101d04 */
[----:B------:R-:W-:Y:S05]  /*06e0*/  EXIT ;  /* 0x000000000000794d */ /* 0x000fea0003800000 */
.L_x_0:
[----:B------:R-:W-:-:S00]  /*06f0*/  BRA `(.L_x_0) ;  /* 0xfffffffc00fc7947 */ /* 0x000fc0000383ffff */
[----:B------:R-:W-:-:S00]  /*0700*/  NOP ;  /* 0x0000000000007918 */ /* 0x000fc00000000000 */
[----:B------:R-:W-:-:S00]  /*0710*/  NOP ;  /* 0x0000000000007918 */ /* 0x000fc00000000000 */
[----:B------:R-:W-:-:S00]  /*0720*/  NOP ;  /* 0x0000000000007918 */ /* 0x000fc00000000000 */
[----:B------:R-:W-:-:S00]  /*0730*/  NOP ;  /* 0x0000000000007918 */ /* 0x000fc00000000000 */
[----:B------:R-:W-:-:S00]  /*0740*/  NOP ;  /* 0x0000000000007918 */ /* 0x000fc00000000000 */
[----:B------:R-:W-:-:S00]  /*0750*/  NOP ;  /* 0x0000000000007918 */ /* 0x000fc00000000000 */
[----:B------:R-:W-:-:S00]  /*0760*/  NOP ;  /* 0x0000000000007918 */ /* 0x000fc00000000000 */
[----:B------:R-:W-:-:S00]  /*0770*/  NOP ;  /* 0x0000000000007918 */ /* 0x000fc00000000000 */
.L_x_1:


//--------------------- .nv.global.init           --------------------------
	.section	.nv.global.init,"aw",@progbits
.nv.global.init:
	.type		_$_str,@object
	.size		_$_str,(_$_str_$_2 - _$_str)
_$_str:
        /*0000*/ 	.byte	0x5f, 0x5f, 0x43, 0x55, 0x44, 0x41, 0x5f, 0x46, 0x54, 0x5a, 0x00
	.type		_$_str_$_2,@object
	.size		_$_str_$_2,(.L_1 - _$_str_$_2)
_$_str_$_2:
        /*000b*/ 	.byte	0x5f, 0x5f, 0x43, 0x55, 0x44, 0x41, 0x5f, 0x50, 0x52, 0x45, 0x43, 0x5f, 0x53, 0x51, 0x52, 0x54
        /*001b*/ 	.byte	0x00
.L_1:


//--------------------- .nv.constant0.triton_poi_fused__native_batch_norm_legit_no_training_relu_13 --------------------------
	.section	.nv.constant0.triton_poi_fused__native_batch_norm_legit_no_training_relu_13,"a",@progbits
	.sectionflags	@""
	.align	4
.nv.constant0.triton_poi_fused__native_batch_norm_legit_no_training_relu_13:
	.zero		580
